	.headerflags	@"EF_CUDA_TEXMODE_UNIFIED EF_CUDA_64BIT_ADDRESS EF_CUDA_ACCELERATORS EF_CUDA_SM90 EF_CUDA_VIRTUAL_SM(EF_CUDA_SM90)"
	.elftype	@"ET_EXEC"


//--------------------- .nv.info                  --------------------------
	.section	.nv.info,"",@"SHT_CUDA_INFO"
	.align	4


	//----- nvinfo : EIATTR_REGCOUNT
	.align		4
        /*0000*/ 	.byte	0x04, 0x2f
        /*0002*/ 	.short	(.L_1 - .L_0)
	.align		4
.L_0:
        /*0004*/ 	.word	index@(triton_poi_fused_add_clamp_2)
        /*0008*/ 	.word	0x00000008


	//----- nvinfo : EIATTR_MIN_STACK_SIZE
	.align		4
.L_1:
        /*000c*/ 	.byte	0x04, 0x12
        /*000e*/ 	.short	(.L_3 - .L_2)
	.align		4
.L_2:
        /*0010*/ 	.word	index@(triton_poi_fused_add_clamp_2)
        /*0014*/ 	.word	0x00000000


	//----- nvinfo : EIATTR_FRAME_SIZE
	.align		4
.L_3:
        /*0018*/ 	.byte	0x04, 0x11
        /*001a*/ 	.short	(.L_5 - .L_4)
	.align		4
.L_4:
        /*001c*/ 	.word	index@(triton_poi_fused_add_clamp_2)
        /*0020*/ 	.word	0x00000000


	//----- nvinfo : EIATTR_MIN_STACK_SIZE
	.align		4
.L_5:
        /*0024*/ 	.byte	0x04, 0x12
        /*0026*/ 	.short	(.L_7 - .L_6)
	.align		4
.L_6:
        /*0028*/ 	.word	index@(triton_poi_fused_add_clamp_2)
        /*002c*/ 	.word	0x00000000
.L_7:


//--------------------- .nv.info.triton_poi_fused_add_clamp_2 --------------------------
	.section	.nv.info.triton_poi_fused_add_clamp_2,"",@"SHT_CUDA_INFO"
	.sectionflags	@""
	.align	4


	//----- nvinfo : EIATTR_CUDA_API_VERSION
	.align		4
        /*0000*/ 	.byte	0x04, 0x37
        /*0002*/ 	.short	(.L_9 - .L_8)
.L_8:
        /*0004*/ 	.word	0x0000007c


	//----- nvinfo : EIATTR_KPARAM_INFO
	.align		4
.L_9:
        /*0008*/ 	.byte	0x04, 0x17
        /*000a*/ 	.short	(.L_11 - .L_10)
.L_10:
        /*000c*/ 	.word	0x00000000
        /*0010*/ 	.short	0x0001
        /*0012*/ 	.short	0x0008
        /*0014*/ 	.byte	0x00, 0xf0, 0x11, 0x00


	//----- nvinfo : EIATTR_KPARAM_INFO
	.align		4
.L_11:
        /*0018*/ 	.byte	0x04, 0x17
        /*001a*/ 	.short	(.L_13 - .L_12)
.L_12:
        /*001c*/ 	.word	0x00000000
        /*0020*/ 	.short	0x0000
        /*0022*/ 	.short	0x0000
        /*0024*/ 	.byte	0x00, 0xf4, 0x21, 0x00


	//----- nvinfo : EIATTR_SPARSE_MMA_MASK
	.align		4
.L_13:
        /*0028*/ 	.byte	0x03, 0x50
        /*002a*/ 	.short	0x0000


	//----- nvinfo : EIATTR_MAXREG_COUNT
	.align		4
        /*002c*/ 	.byte	0x03, 0x1b
        /*002e*/ 	.short	0x00ff


	//----- nvinfo : EIATTR_EXIT_INSTR_OFFSETS
	.align		4
        /*0030*/ 	.byte	0x04, 0x1c
        /*0032*/ 	.short	(.L_15 - .L_14)


	//   ....[0]....
.L_14:
        /*0034*/ 	.word	0x00000110


	//   ....[1]....
        /*0038*/ 	.word	0x00000140


	//----- nvinfo : EIATTR_REQNTID
	.align		4
.L_15:
        /*003c*/ 	.byte	0x04, 0x10
        /*003e*/ 	.short	(.L_17 - .L_16)
.L_16:
        /*0040*/ 	.word	0x00000020
        /*0044*/ 	.word	0x00000001
        /*0048*/ 	.word	0x00000001


	//----- nvinfo : EIATTR_CBANK_PARAM_SIZE
	.align		4
.L_17:
        /*004c*/ 	.byte	0x03, 0x19
        /*004e*/ 	.short	0x000c


	//----- nvinfo : EIATTR_PARAM_CBANK
	.align		4
        /*0050*/ 	.byte	0x04, 0x0a
        /*0052*/ 	.short	(.L_19 - .L_18)
	.align		4
.L_18:
        /*0054*/ 	.word	index@(.nv.constant0.triton_poi_fused_add_clamp_2)
        /*0058*/ 	.short	0x0210
        /*005a*/ 	.short	0x000c


	//----- nvinfo : EIATTR_SW_WAR
	.align		4
.L_19:
        /*005c*/ 	.byte	0x04, 0x36
        /*005e*/ 	.short	(.L_21 - .L_20)
.L_20:
        /*0060*/ 	.word	0x00000008
.L_21:


//--------------------- .nv.callgraph             --------------------------
	.section	.nv.callgraph,"",@"SHT_CUDA_CALLGRAPH"
	.align	4
	.sectionentsize	8
	.align		4
        /*0000*/ 	.word	0x00000000
	.align		4
        /*0004*/ 	.word	0xffffffff
	.align		4
        /*0008*/ 	.word	0x00000000
	.align		4
        /*000c*/ 	.word	0xfffffffe
	.align		4
        /*0010*/ 	.word	0x00000000
	.align		4
        /*0014*/ 	.word	0xfffffffd
	.align		4
        /*0018*/ 	.word	0x00000000
	.align		4
        /*001c*/ 	.word	0xfffffffc


//--------------------- .text.triton_poi_fused_add_clamp_2 --------------------------
	.section	.text.triton_poi_fused_add_clamp_2,"ax",@progbits
	.align	128
        .global         triton_poi_fused_add_clamp_2
        .type           triton_poi_fused_add_clamp_2,@function
        .size           triton_poi_fused_add_clamp_2,(.L_x_1 - triton_poi_fused_add_clamp_2)
        .other          triton_poi_fused_add_clamp_2,@"STO_CUDA_ENTRY STV_DEFAULT"
triton_poi_fused_add_clamp_2:
.text.triton_poi_fused_add_clamp_2:
[----:B------:R-:W0:Y:S02]  /*0000*/  LDC R1, c[0x0][0x28] ;  /* 0x00000a00ff017b82 */ /* 0x000e240000000800 */
[----:B------:R-:W1:Y:S01]  /*0010*/  S2R R2, SR_TID.X ;  /* 0x0000000000027919 */ /* 0x000e620000002100 */
[----:B------:R-:W2:Y:S01]  /*0020*/  LDC.64 R4, c[0x0][0x210] ;  /* 0x00008400ff047b82 */ /* 0x000ea20000000a00 */
[----:B------:R-:W3:Y:S01]  /*0030*/  S2R R3, SR_CTAID.X ;  /* 0x0000000000037919 */ /* 0x000ee20000002500 */
[C---:B-1----:R-:W-:Y:S02]  /*0040*/  LOP3.LUT R0, R2.reuse, 0x3, RZ, 0xc0, !PT ;  /* 0x0000000302007812 */ /* 0x042fe400078ec0ff */
[----:B------:R-:W-:-:S03]  /*0050*/  LOP3.LUT P0, RZ, R2, 0x1c, RZ, 0xc0, !PT ;  /* 0x0000001c02ff7812 */ /* 0x000fc6000780c0ff */
[----:B---3--:R-:W-:-:S04]  /*0060*/  IMAD R3, R3, 0x4, R0 ;  /* 0x0000000403037824 */ /* 0x008fc800078e0200 */
[C---:B--2---:R-:W-:Y:S01]  /*0070*/  IMAD.WIDE R4, R3.reuse, 0x8, R4 ;  /* 0x0000000803047825 */ /* 0x044fe200078e0204 */
[----:B------:R-:W-:Y:S02]  /*0080*/  I2FP.F32.S32 R0, R3 ;  /* 0x0000000300007245 */ /* 0x000fe40000201400 */
[----:B------:R-:W-:-:S03]  /*0090*/  ISETP.LT.AND P0, PT, R3, 0x4, !P0 ;  /* 0x000000040300780c */ /* 0x000fc60004701270 */
[----:B------:R-:W-:-:S04]  /*00a0*/  FADD R0, R0, 0.5 ;  /* 0x3f00000000007421 */ /* 0x000fc80000000000 */
[----:B------:R-:W-:-:S05]  /*00b0*/  FADD R0, R0, -0.5 ;  /* 0xbf00000000007421 */ /* 0x000fca0000000000 */
[----:B------:R-:W-:-:S06]  /*00c0*/  FMNMX R0, RZ, R0, !PT ;  /* 0x00000000ff007209 */ /* 0x000fcc0007800000 */
[----:B------:R-:W1:Y:S02]  /*00d0*/  F2I.TRUNC.NTZ R0, R0 ;  /* 0x0000000000007305 */ /* 0x000e64000020f100 */
[----:B-1----:R-:W-:-:S05]  /*00e0*/  VIMNMX R2, R0, 0x2, PT ;  /* 0x0000000200027848 */ /* 0x002fca0003fe0100 */
[----:B------:R-:W-:-:S05]  /*00f0*/  VIADD R2, R2, 0x1 ;  /* 0x0000000102027836 */ /* 0x000fca0000000000 */
[----:B------:R-:W-:Y:S01]  /*0100*/  SHF.R.S32.HI R3, RZ, 0x1f, R2 ;  /* 0x0000001fff037819 */ /* 0x000fe20000011402 */
[----:B------:R-:W-:Y:S06]  /*0110*/  @!P0 EXIT ;  /* 0x000000000000894d */ /* 0x000fec0003800000 */
[----:B------:R-:W-:Y:S02]  /*0120*/  ULDC.64 UR4, c[0x0][0x208] ;  /* 0x0000820000047ab9 */ /* 0x000fe40000000a00 */
[----:B------:R-:W-:Y:S01]  /*0130*/  STG.E.64 desc[UR4][R4.64], R2 ;  /* 0x0000000204007986 */ /* 0x000fe2000c101b04 */
[----:B------:R-:W-:Y:S05]  /*0140*/  EXIT ;  /* 0x000000000000794d */ /* 0x000fea0003800000 */
.L_x_0:
[----:B------:R-:W-:-:S00]  /*0150*/  BRA `(.L_x_0) ;  /* 0xfffffffc00fc7947 */ /* 0x000fc0000383ffff */
[----:B------:R-:W-:-:S00]  /*0160*/  NOP ;  /* 0x0000000000007918 */ /* 0x000fc00000000000 */
        /* <DEDUP_REMOVED lines=9> */
.L_x_1:


//--------------------- .nv.constant0.triton_poi_fused_add_clamp_2 --------------------------
	.section	.nv.constant0.triton_poi_fused_add_clamp_2,"a",@progbits
	.sectionflags	@""
	.align	4
.nv.constant0.triton_poi_fused_add_clamp_2:
	.zero		540
